	.headerflags	@"EF_CUDA_TEXMODE_UNIFIED EF_CUDA_64BIT_ADDRESS EF_CUDA_ACCELERATORS EF_CUDA_SM90 EF_CUDA_VIRTUAL_SM(EF_CUDA_SM90)"
	.elftype	@"ET_EXEC"


//--------------------- .nv.info                  --------------------------
	.section	.nv.info,"",@"SHT_CUDA_INFO"
	.align	4


	//----- nvinfo : EIATTR_REGCOUNT
	.align		4
        /*0000*/ 	.byte	0x04, 0x2f
        /*0002*/ 	.short	(.L_1 - .L_0)
	.align		4
.L_0:
        /*0004*/ 	.word	index@(triton_poi_fused_avg_pool2d_0)
        /*0008*/ 	.word	0x00000020


	//----- nvinfo : EIATTR_MIN_STACK_SIZE
	.align		4
.L_1:
        /*000c*/ 	.byte	0x04, 0x12
        /*000e*/ 	.short	(.L_3 - .L_2)
	.align		4
.L_2:
        /*0010*/ 	.word	index@(triton_poi_fused_avg_pool2d_0)
        /*0014*/ 	.word	0x00000000


	//----- nvinfo : EIATTR_FRAME_SIZE
	.align		4
.L_3:
        /*0018*/ 	.byte	0x04, 0x11
        /*001a*/ 	.short	(.L_5 - .L_4)
	.align		4
.L_4:
        /*001c*/ 	.word	index@(triton_poi_fused_avg_pool2d_0)
        /*0020*/ 	.word	0x00000000


	//----- nvinfo : EIATTR_MIN_STACK_SIZE
	.align		4
.L_5:
        /*0024*/ 	.byte	0x04, 0x12
        /*0026*/ 	.short	(.L_7 - .L_6)
	.align		4
.L_6:
        /*0028*/ 	.word	index@(triton_poi_fused_avg_pool2d_0)
        /*002c*/ 	.word	0x00000000
.L_7:


//--------------------- .nv.info.triton_poi_fused_avg_pool2d_0 --------------------------
	.section	.nv.info.triton_poi_fused_avg_pool2d_0,"",@"SHT_CUDA_INFO"
	.sectionflags	@""
	.align	4


	//----- nvinfo : EIATTR_CUDA_API_VERSION
	.align		4
        /*0000*/ 	.byte	0x04, 0x37
        /*0002*/ 	.short	(.L_9 - .L_8)
.L_8:
        /*0004*/ 	.word	0x0000007c


	//----- nvinfo : EIATTR_KPARAM_INFO
	.align		4
.L_9:
        /*0008*/ 	.byte	0x04, 0x17
        /*000a*/ 	.short	(.L_11 - .L_10)
.L_10:
        /*000c*/ 	.word	0x00000000
        /*0010*/ 	.short	0x0002
        /*0012*/ 	.short	0x0010
        /*0014*/ 	.byte	0x00, 0xf0, 0x11, 0x00


	//----- nvinfo : EIATTR_KPARAM_INFO
	.align		4
.L_11:
        /*0018*/ 	.byte	0x04, 0x17
        /*001a*/ 	.short	(.L_13 - .L_12)
.L_12:
        /*001c*/ 	.word	0x00000000
        /*0020*/ 	.short	0x0001
        /*0022*/ 	.short	0x0008
        /*0024*/ 	.byte	0x00, 0xf4, 0x21, 0x00


	//----- nvinfo : EIATTR_KPARAM_INFO
	.align		4
.L_13:
        /*0028*/ 	.byte	0x04, 0x17
        /*002a*/ 	.short	(.L_15 - .L_14)
.L_14:
        /*002c*/ 	.word	0x00000000
        /*0030*/ 	.short	0x0000
        /*0032*/ 	.short	0x0000
        /*0034*/ 	.byte	0x00, 0xf4, 0x21, 0x00


	//----- nvinfo : EIATTR_SPARSE_MMA_MASK
	.align		4
.L_15:
        /*0038*/ 	.byte	0x03, 0x50
        /*003a*/ 	.short	0x0000


	//----- nvinfo : EIATTR_MAXREG_COUNT
	.align		4
        /*003c*/ 	.byte	0x03, 0x1b
        /*003e*/ 	.short	0x00ff


	//----- nvinfo : EIATTR_EXIT_INSTR_OFFSETS
	.align		4
        /*0040*/ 	.byte	0x04, 0x1c
        /*0042*/ 	.short	(.L_17 - .L_16)


	//   ....[0]....
.L_16:
        /*0044*/ 	.word	0x000008d0


	//   ....[1]....
        /*0048*/ 	.word	0x00000910


	//----- nvinfo : EIATTR_REQNTID
	.align		4
.L_17:
        /*004c*/ 	.byte	0x04, 0x10
        /*004e*/ 	.short	(.L_19 - .L_18)
.L_18:
        /*0050*/ 	.word	0x00000080
        /*0054*/ 	.word	0x00000001
        /*0058*/ 	.word	0x00000001


	//----- nvinfo : EIATTR_CBANK_PARAM_SIZE
	.align		4
.L_19:
        /*005c*/ 	.byte	0x03, 0x19
        /*005e*/ 	.short	0x0014


	//----- nvinfo : EIATTR_PARAM_CBANK
	.align		4
        /*0060*/ 	.byte	0x04, 0x0a
        /*0062*/ 	.short	(.L_21 - .L_20)
	.align		4
.L_20:
        /*0064*/ 	.word	index@(.nv.constant0.triton_poi_fused_avg_pool2d_0)
        /*0068*/ 	.short	0x0210
        /*006a*/ 	.short	0x0014


	//----- nvinfo : EIATTR_SW_WAR
	.align		4
.L_21:
        /*006c*/ 	.byte	0x04, 0x36
        /*006e*/ 	.short	(.L_23 - .L_22)
.L_22:
        /*0070*/ 	.word	0x00000008
.L_23:


//--------------------- .nv.callgraph             --------------------------
	.section	.nv.callgraph,"",@"SHT_CUDA_CALLGRAPH"
	.align	4
	.sectionentsize	8
	.align		4
        /*0000*/ 	.word	0x00000000
	.align		4
        /*0004*/ 	.word	0xffffffff
	.align		4
        /*0008*/ 	.word	0x00000000
	.align		4
        /*000c*/ 	.word	0xfffffffe
	.align		4
        /*0010*/ 	.word	0x00000000
	.align		4
        /*0014*/ 	.word	0xfffffffd
	.align		4
        /*0018*/ 	.word	0x00000000
	.align		4
        /*001c*/ 	.word	0xfffffffc


//--------------------- .text.triton_poi_fused_avg_pool2d_0 --------------------------
	.section	.text.triton_poi_fused_avg_pool2d_0,"ax",@progbits
	.align	128
        .global         triton_poi_fused_avg_pool2d_0
        .type           triton_poi_fused_avg_pool2d_0,@function
        .size           triton_poi_fused_avg_pool2d_0,(.L_x_1 - triton_poi_fused_avg_pool2d_0)
        .other          triton_poi_fused_avg_pool2d_0,@"STO_CUDA_ENTRY STV_DEFAULT"
triton_poi_fused_avg_pool2d_0:
.text.triton_poi_fused_avg_pool2d_0:
[----:B------:R-:W0:Y:S01]  /*0000*/  LDC R1, c[0x0][0x28] ;  /* 0x00000a00ff017b82 */ /* 0x000e220000000800 */
[----:B------:R-:W1:Y:S01]  /*0010*/  S2R R0, SR_TID.X ;  /* 0x0000000000007919 */ /* 0x000e620000002100 */
[----:B------:R-:W-:Y:S02]  /*0020*/  CS2R R10, SRZ ;  /* 0x00000000000a7805 */ /* 0x000fe4000001ff00 */
[----:B------:R-:W-:Y:S01]  /*0030*/  CS2R R24, SRZ ;  /* 0x0000000000187805 */ /* 0x000fe2000001ff00 */
[----:B------:R-:W-:Y:S01]  /*0040*/  ULDC.64 UR4, c[0x0][0x208] ;  /* 0x0000820000047ab9 */ /* 0x000fe20000000a00 */
[----:B------:R-:W2:Y:S01]  /*0050*/  S2R R3, SR_CTAID.X ;  /* 0x0000000000037919 */ /* 0x000ea20000002500 */
[----:B-1----:R-:W-:-:S04]  /*0060*/  SHF.L.U32 R0, R0, 0x1, RZ ;  /* 0x0000000100007819 */ /* 0x002fc800000006ff */
[----:B------:R-:W-:-:S04]  /*0070*/  LOP3.LUT R0, R0, 0xfe, RZ, 0xc0, !PT ;  /* 0x000000fe00007812 */ /* 0x000fc800078ec0ff */
[----:B--2---:R-:W-:-:S04]  /*0080*/  LEA R0, R3, R0, 0x8 ;  /* 0x0000000003007211 */ /* 0x004fc800078e40ff */
[----:B------:R-:W-:Y:S01]  /*0090*/  SHF.R.S32.HI R3, RZ, 0x1f, R0 ;  /* 0x0000001fff037819 */ /* 0x000fe20000011400 */
[C---:B------:R-:W-:Y:S01]  /*00a0*/  IMAD.HI R6, R0.reuse, 0x2aaaaaab, RZ ;  /* 0x2aaaaaab00067827 */ /* 0x040fe200078e02ff */
[----:B------:R-:W-:Y:S02]  /*00b0*/  ISETP.GE.AND P0, PT, R0, 0xc00, PT ;  /* 0x00000c000000780c */ /* 0x000fe40003f06270 */
[----:B------:R-:W-:Y:S02]  /*00c0*/  LEA.HI R4, R3, R0, RZ, 0x6 ;  /* 0x0000000003047211 */ /* 0x000fe400078f30ff */
[----:B------:R-:W1:Y:S01]  /*00d0*/  LDC.64 R2, c[0x0][0x210] ;  /* 0x00008400ff027b82 */ /* 0x000e620000000a00 */
[----:B------:R-:W-:Y:S02]  /*00e0*/  SHF.R.U32.HI R9, RZ, 0x1f, R6 ;  /* 0x0000001fff097819 */ /* 0x000fe40000011606 */
[----:B------:R-:W-:Y:S02]  /*00f0*/  SHF.R.S32.HI R5, RZ, 0x6, R4 ;  /* 0x00000006ff057819 */ /* 0x000fe40000011404 */
[----:B------:R-:W-:-:S02]  /*0100*/  LOP3.LUT R7, R4, 0xffffffc0, RZ, 0xc0, !PT ;  /* 0xffffffc004077812 */ /* 0x000fc400078ec0ff */
[----:B------:R-:W-:Y:S01]  /*0110*/  LEA.HI R6, R6, R9, RZ, 0x1b ;  /* 0x0000000906067211 */ /* 0x000fe200078fd8ff */
[----:B------:R-:W-:Y:S01]  /*0120*/  IMAD.HI R4, R5, 0x55555556, RZ ;  /* 0x5555555605047827 */ /* 0x000fe200078e02ff */
[----:B------:R-:W-:-:S04]  /*0130*/  IADD3 R7, R0, -R7, RZ ;  /* 0x8000000700077210 */ /* 0x000fc80007ffe0ff */
[----:B------:R-:W-:Y:S02]  /*0140*/  LEA.HI R4, R4, R4, RZ, 0x1 ;  /* 0x0000000404047211 */ /* 0x000fe400078f08ff */
[----:B------:R-:W-:-:S03]  /*0150*/  LEA R7, R6, R7, 0xc ;  /* 0x0000000706077211 */ /* 0x000fc600078e60ff */
[----:B------:R-:W-:-:S04]  /*0160*/  IMAD R4, R4, -0x3, R5 ;  /* 0xfffffffd04047824 */ /* 0x000fc800078e0205 */
[----:B------:R-:W-:-:S04]  /*0170*/  IMAD R17, R4, 0x500, R7 ;  /* 0x0000050004117824 */ /* 0x000fc800078e0207 */
[--C-:B-1----:R-:W-:Y:S01]  /*0180*/  IMAD.WIDE R4, R17, 0x4, R2.reuse ;  /* 0x0000000411047825 */ /* 0x102fe200078e0202 */
[----:B------:R-:W-:Y:S02]  /*0190*/  IADD3 R7, R17, 0x40, RZ ;  /* 0x0000004011077810 */ /* 0x000fe40007ffe0ff */
[----:B------:R-:W-:Y:S02]  /*01a0*/  IADD3 R9, R17, 0x80, RZ ;  /* 0x0000008011097810 */ /* 0x000fe40007ffe0ff */
[----:B------:R-:W-:Y:S01]  /*01b0*/  CS2R R12, SRZ ;  /* 0x00000000000c7805 */ /* 0x000fe2000001ff00 */
[----:B------:R1:W2:Y:S01]  /*01c0*/  @!P0 LDG.E.64 R10, desc[UR4][R4.64] ;  /* 0x00000004040a8981 */ /* 0x0002a2000c1e1b00 */
[----:B------:R-:W-:-:S04]  /*01d0*/  IMAD.WIDE R6, R7, 0x4, R2 ;  /* 0x0000000407067825 */ /* 0x000fc800078e0202 */
[----:B------:R-:W-:Y:S01]  /*01e0*/  IMAD.WIDE R8, R9, 0x4, R2 ;  /* 0x0000000409087825 */ /* 0x000fe200078e0202 */
[----:B------:R3:W2:Y:S01]  /*01f0*/  @!P0 LDG.E.64 R24, desc[UR4][R6.64] ;  /* 0x0000000406188981 */ /* 0x0006a2000c1e1b00 */
[----:B------:R-:W-:-:S03]  /*0200*/  IADD3 R19, R17, 0xc0, RZ ;  /* 0x000000c011137810 */ /* 0x000fc60007ffe0ff */
[----:B------:R4:W5:Y:S01]  /*0210*/  @!P0 LDG.E.64 R12, desc[UR4][R8.64] ;  /* 0x00000004080c8981 */ /* 0x000962000c1e1b00 */
[----:B------:R-:W-:Y:S02]  /*0220*/  CS2R R14, SRZ ;  /* 0x00000000000e7805 */ /* 0x000fe4000001ff00 */
[----:B-1----:R-:W-:Y:S01]  /*0230*/  IADD3 R5, R17, 0x100, RZ ;  /* 0x0000010011057810 */ /* 0x002fe20007ffe0ff */
[--C-:B------:R-:W-:Y:S01]  /*0240*/  IMAD.WIDE R18, R19, 0x4, R2.reuse ;  /* 0x0000000413127825 */ /* 0x100fe200078e0202 */
[----:B------:R-:W-:Y:S02]  /*0250*/  CS2R R20, SRZ ;  /* 0x0000000000147805 */ /* 0x000fe4000001ff00 */
[----:B---3--:R-:W-:Y:S01]  /*0260*/  IADD3 R7, R17, 0x140, RZ ;  /* 0x0000014011077810 */ /* 0x008fe20007ffe0ff */
[----:B------:R-:W-:Y:S01]  /*0270*/  IMAD.WIDE R4, R5, 0x4, R2 ;  /* 0x0000000405047825 */ /* 0x000fe200078e0202 */
[----:B------:R1:W3:Y:S01]  /*0280*/  @!P0 LDG.E.64 R14, desc[UR4][R18.64] ;  /* 0x00000004120e8981 */ /* 0x0002e2000c1e1b00 */
[----:B------:R-:W-:-:S02]  /*0290*/  CS2R R22, SRZ ;  /* 0x0000000000167805 */ /* 0x000fc4000001ff00 */
[----:B----4-:R-:W-:Y:S01]  /*02a0*/  IADD3 R9, R17, 0x180, RZ ;  /* 0x0000018011097810 */ /* 0x010fe20007ffe0ff */
[--C-:B------:R-:W-:Y:S01]  /*02b0*/  IMAD.WIDE R6, R7, 0x4, R2.reuse ;  /* 0x0000000407067825 */ /* 0x100fe200078e0202 */
[----:B------:R4:W3:Y:S01]  /*02c0*/  @!P0 LDG.E.64 R20, desc[UR4][R4.64] ;  /* 0x0000000404148981 */ /* 0x0008e2000c1e1b00 */
[----:B------:R-:W-:Y:S02]  /*02d0*/  IADD3 R27, R17, 0x1c0, RZ ;  /* 0x000001c0111b7810 */ /* 0x000fe40007ffe0ff */
[--C-:B------:R-:W-:Y:S01]  /*02e0*/  IMAD.WIDE R8, R9, 0x4, R2.reuse ;  /* 0x0000000409087825 */ /* 0x100fe200078e0202 */
[----:B------:R4:W3:Y:S01]  /*02f0*/  @!P0 LDG.E.64 R22, desc[UR4][R6.64] ;  /* 0x0000000406168981 */ /* 0x0008e2000c1e1b00 */
[----:B-1----:R-:W-:Y:S02]  /*0300*/  CS2R R18, SRZ ;  /* 0x0000000000127805 */ /* 0x002fe4000001ff00 */
[----:B------:R-:W-:Y:S01]  /*0310*/  IADD3 R29, R17, 0x200, RZ ;  /* 0x00000200111d7810 */ /* 0x000fe20007ffe0ff */
[----:B------:R-:W-:Y:S01]  /*0320*/  IMAD.WIDE R26, R27, 0x4, R2 ;  /* 0x000000041b1a7825 */ /* 0x000fe200078e0202 */
[----:B----4-:R-:W-:-:S02]  /*0330*/  CS2R R4, SRZ ;  /* 0x0000000000047805 */ /* 0x010fc4000001ff00 */
[----:B------:R1:W4:Y:S01]  /*0340*/  @!P0 LDG.E.64 R18, desc[UR4][R8.64] ;  /* 0x0000000408128981 */ /* 0x000322000c1e1b00 */
[----:B------:R-:W-:Y:S01]  /*0350*/  IMAD.WIDE R28, R29, 0x4, R2 ;  /* 0x000000041d1c7825 */ /* 0x000fe200078e0202 */
[----:B0-----:R-:W-:Y:S02]  /*0360*/  CS2R R6, SRZ ;  /* 0x0000000000067805 */ /* 0x001fe4000001ff00 */
[----:B------:R0:W4:Y:S01]  /*0370*/  @!P0 LDG.E.64 R4, desc[UR4][R26.64] ;  /* 0x000000041a048981 */ /* 0x000122000c1e1b00 */
[----:B------:R-:W-:-:S03]  /*0380*/  IADD3 R16, R17, 0x240, RZ ;  /* 0x0000024011107810 */ /* 0x000fc60007ffe0ff */
[----:B------:R0:W4:Y:S01]  /*0390*/  @!P0 LDG.E.64 R6, desc[UR4][R28.64] ;  /* 0x000000041c068981 */ /* 0x000122000c1e1b00 */
[----:B-1----:R-:W-:Y:S01]  /*03a0*/  CS2R R8, SRZ ;  /* 0x0000000000087805 */ /* 0x002fe2000001ff00 */
[----:B0-----:R-:W-:-:S05]  /*03b0*/  IMAD.WIDE R26, R16, 0x4, R2 ;  /* 0x00000004101a7825 */ /* 0x001fca00078e0202 */
[----:B------:R0:W4:Y:S01]  /*03c0*/  @!P0 LDG.E.64 R8, desc[UR4][R26.64] ;  /* 0x000000041a088981 */ /* 0x000122000c1e1b00 */
[----:B------:R-:W-:Y:S01]  /*03d0*/  IADD3 R29, R17, 0x2c0, RZ ;  /* 0x000002c0111d7810 */ /* 0x000fe20007ffe0ff */
[----:B--2---:R-:W-:Y:S01]  /*03e0*/  FADD R16, R24, R10 ;  /* 0x0000000a18107221 */ /* 0x004fe20000000000 */
[----:B------:R-:W-:Y:S01]  /*03f0*/  IADD3 R24, R17, 0x280, RZ ;  /* 0x0000028011187810 */ /* 0x000fe20007ffe0ff */
[----:B0-----:R-:W-:Y:S01]  /*0400*/  FADD R26, R25, R11 ;  /* 0x0000000b191a7221 */ /* 0x001fe20000000000 */
[----:B------:R-:W-:-:S03]  /*0410*/  CS2R R10, SRZ ;  /* 0x00000000000a7805 */ /* 0x000fc6000001ff00 */
[----:B-----5:R-:W-:Y:S01]  /*0420*/  FADD R28, R26, R13 ;  /* 0x0000000d1a1c7221 */ /* 0x020fe20000000000 */
[----:B------:R-:W-:-:S04]  /*0430*/  IMAD.WIDE R24, R24, 0x4, R2 ;  /* 0x0000000418187825 */ /* 0x000fc800078e0202 */
[----:B------:R-:W-:Y:S01]  /*0440*/  IMAD.WIDE R26, R29, 0x4, R2 ;  /* 0x000000041d1a7825 */ /* 0x000fe200078e0202 */
[----:B------:R-:W-:-:S03]  /*0450*/  IADD3 R29, R17, 0x300, RZ ;  /* 0x00000300111d7810 */ /* 0x000fc60007ffe0ff */
[----:B------:R-:W-:Y:S01]  /*0460*/  FADD R16, R16, R12 ;  /* 0x0000000c10107221 */ /* 0x000fe20000000000 */
[----:B------:R0:W2:Y:S01]  /*0470*/  @!P0 LDG.E.64 R10, desc[UR4][R24.64] ;  /* 0x00000004180a8981 */ /* 0x0000a2000c1e1b00 */
[----:B------:R-:W-:Y:S01]  /*0480*/  CS2R R12, SRZ ;  /* 0x00000000000c7805 */ /* 0x000fe2000001ff00 */
[----:B---3--:R-:W-:Y:S01]  /*0490*/  FADD R28, R28, R15 ;  /* 0x0000000f1c1c7221 */ /* 0x008fe20000000000 */
[----:B------:R-:W-:Y:S01]  /*04a0*/  FADD R16, R16, R14 ;  /* 0x0000000e10107221 */ /* 0x000fe20000000000 */
[----:B------:R-:W-:-:S03]  /*04b0*/  CS2R R14, SRZ ;  /* 0x00000000000e7805 */ /* 0x000fc6000001ff00 */
[----:B------:R1:W3:Y:S01]  /*04c0*/  @!P0 LDG.E.64 R12, desc[UR4][R26.64] ;  /* 0x000000041a0c8981 */ /* 0x0002e2000c1e1b00 */
[----:B0-----:R-:W-:Y:S01]  /*04d0*/  IMAD.WIDE R24, R29, 0x4, R2 ;  /* 0x000000041d187825 */ /* 0x001fe200078e0202 */
[----:B------:R-:W-:-:S03]  /*04e0*/  IADD3 R29, R17, 0x340, RZ ;  /* 0x00000340111d7810 */ /* 0x000fc60007ffe0ff */
[----:B------:R-:W-:Y:S01]  /*04f0*/  FADD R16, R16, R20 ;  /* 0x0000001410107221 */ /* 0x000fe20000000000 */
[----:B------:R-:W-:Y:S01]  /*0500*/  FADD R28, R28, R21 ;  /* 0x000000151c1c7221 */ /* 0x000fe20000000000 */
[----:B------:R0:W5:Y:S01]  /*0510*/  @!P0 LDG.E.64 R14, desc[UR4][R24.64] ;  /* 0x00000004180e8981 */ /* 0x000162000c1e1b00 */
[----:B-1----:R-:W-:Y:S01]  /*0520*/  IMAD.WIDE R26, R29, 0x4, R2 ;  /* 0x000000041d1a7825 */ /* 0x002fe200078e0202 */
[----:B------:R-:W-:Y:S02]  /*0530*/  IADD3 R29, R17, 0x380, RZ ;  /* 0x00000380111d7810 */ /* 0x000fe40007ffe0ff */
[----:B------:R-:W-:Y:S01]  /*0540*/  CS2R R20, SRZ ;  /* 0x0000000000147805 */ /* 0x000fe2000001ff00 */
[----:B------:R-:W-:Y:S01]  /*0550*/  FADD R16, R16, R22 ;  /* 0x0000001610107221 */ /* 0x000fe20000000000 */
[----:B------:R-:W-:Y:S01]  /*0560*/  FADD R28, R28, R23 ;  /* 0x000000171c1c7221 */ /* 0x000fe20000000000 */
[----:B------:R-:W-:Y:S01]  /*0570*/  CS2R R22, SRZ ;  /* 0x0000000000167805 */ /* 0x000fe2000001ff00 */
[----:B0-----:R-:W-:Y:S01]  /*0580*/  IMAD.WIDE R24, R29, 0x4, R2 ;  /* 0x000000041d187825 */ /* 0x001fe200078e0202 */
[----:B------:R-:W-:-:S03]  /*0590*/  IADD3 R29, R17, 0x3c0, RZ ;  /* 0x000003c0111d7810 */ /* 0x000fc60007ffe0ff */
[----:B----4-:R-:W-:Y:S01]  /*05a0*/  FADD R16, R16, R18 ;  /* 0x0000001210107221 */ /* 0x010fe20000000000 */
[----:B------:R-:W-:Y:S01]  /*05b0*/  FADD R28, R28, R19 ;  /* 0x000000131c1c7221 */ /* 0x000fe20000000000 */
[----:B------:R0:W4:Y:S01]  /*05c0*/  @!P0 LDG.E.64 R20, desc[UR4][R26.64] ;  /* 0x000000041a148981 */ /* 0x000122000c1e1b00 */
[----:B------:R-:W-:Y:S01]  /*05d0*/  CS2R R18, SRZ ;  /* 0x0000000000127805 */ /* 0x000fe2000001ff00 */
[----:B------:R-:W-:Y:S02]  /*05e0*/  FADD R16, R16, R4 ;  /* 0x0000000410107221 */ /* 0x000fe40000000000 */
[----:B------:R1:W4:Y:S01]  /*05f0*/  @!P0 LDG.E.64 R22, desc[UR4][R24.64] ;  /* 0x0000000418168981 */ /* 0x000322000c1e1b00 */
[----:B0-----:R-:W-:Y:S01]  /*0600*/  IMAD.WIDE R26, R29, 0x4, R2 ;  /* 0x000000041d1a7825 */ /* 0x001fe200078e0202 */
[----:B------:R-:W-:-:S03]  /*0610*/  IADD3 R29, R17, 0x400, RZ ;  /* 0x00000400111d7810 */ /* 0x000fc60007ffe0ff */
[----:B-1----:R-:W-:Y:S01]  /*0620*/  FADD R24, R28, R5 ;  /* 0x000000051c187221 */ /* 0x002fe20000000000 */
[----:B------:R-:W-:Y:S01]  /*0630*/  IADD3 R25, R17, 0x440, RZ ;  /* 0x0000044011197810 */ /* 0x000fe20007ffe0ff */
[----:B------:R0:W4:Y:S01]  /*0640*/  @!P0 LDG.E.64 R18, desc[UR4][R26.64] ;  /* 0x000000041a128981 */ /* 0x000122000c1e1b00 */
[----:B------:R-:W-:Y:S01]  /*0650*/  FADD R16, R16, R6 ;  /* 0x0000000610107221 */ /* 0x000fe20000000000 */
[----:B------:R-:W-:Y:S01]  /*0660*/  CS2R R4, SRZ ;  /* 0x0000000000047805 */ /* 0x000fe2000001ff00 */
[----:B------:R-:W-:-:S05]  /*0670*/  IMAD.WIDE R28, R29, 0x4, R2 ;  /* 0x000000041d1c7825 */ /* 0x000fca00078e0202 */
[----:B------:R1:W4:Y:S01]  /*0680*/  @!P0 LDG.E.64 R4, desc[UR4][R28.64] ;  /* 0x000000041c048981 */ /* 0x000322000c1e1b00 */
[----:B0-----:R-:W-:Y:S01]  /*0690*/  FADD R26, R24, R7 ;  /* 0x00000007181a7221 */ /* 0x001fe20000000000 */
[----:B------:R-:W-:Y:S01]  /*06a0*/  CS2R R6, SRZ ;  /* 0x0000000000067805 */ /* 0x000fe2000001ff00 */
[----:B------:R-:W-:Y:S01]  /*06b0*/  IMAD.WIDE R24, R25, 0x4, R2 ;  /* 0x0000000419187825 */ /* 0x000fe200078e0202 */
[----:B------:R-:W-:-:S04]  /*06c0*/  IADD3 R27, R17, 0x480, RZ ;  /* 0x00000480111b7810 */ /* 0x000fc80007ffe0ff */
[----:B------:R0:W4:Y:S01]  /*06d0*/  @!P0 LDG.E.64 R6, desc[UR4][R24.64] ;  /* 0x0000000418068981 */ /* 0x000122000c1e1b00 */
[----:B-1----:R-:W-:Y:S01]  /*06e0*/  IADD3 R29, R17, 0x4c0, RZ ;  /* 0x000004c0111d7810 */ /* 0x002fe20007ffe0ff */
[----:B0-----:R-:W-:Y:S01]  /*06f0*/  FADD R25, R16, R8 ;  /* 0x0000000810197221 */ /* 0x001fe20000000000 */
[----:B------:R-:W-:Y:S01]  /*0700*/  FADD R16, R26, R9 ;  /* 0x000000091a107221 */ /* 0x000fe20000000000 */
[----:B------:R-:W-:Y:S01]  /*0710*/  CS2R R8, SRZ ;  /* 0x0000000000087805 */ /* 0x000fe2000001ff00 */
[----:B------:R-:W-:-:S04]  /*0720*/  IMAD.WIDE R26, R27, 0x4, R2 ;  /* 0x000000041b1a7825 */ /* 0x000fc800078e0202 */
[----:B------:R-:W-:Y:S01]  /*0730*/  IMAD.WIDE R28, R29, 0x4, R2 ;  /* 0x000000041d1c7825 */ /* 0x000fe200078e0202 */
[----:B------:R-:W-:Y:S01]  /*0740*/  CS2R R2, SRZ ;  /* 0x0000000000027805 */ /* 0x000fe2000001ff00 */
[----:B------:R-:W4:Y:S05]  /*0750*/  @!P0 LDG.E.64 R8, desc[UR4][R26.64] ;  /* 0x000000041a088981 */ /* 0x000f2a000c1e1b00 */
[----:B------:R-:W4:Y:S01]  /*0760*/  @!P0 LDG.E.64 R2, desc[UR4][R28.64] ;  /* 0x000000041c028981 */ /* 0x000f22000c1e1b00 */
[----:B--2---:R-:W-:Y:S01]  /*0770*/  FADD R25, R25, R10 ;  /* 0x0000000a19197221 */ /* 0x004fe20000000000 */
[----:B------:R-:W-:Y:S02]  /*0780*/  FADD R16, R16, R11 ;  /* 0x0000000b10107221 */ /* 0x000fe40000000000 */
[----:B------:R-:W0:Y:S01]  /*0790*/  LDC.64 R10, c[0x0][0x218] ;  /* 0x00008600ff0a7b82 */ /* 0x000e220000000a00 */
[----:B---3--:R-:W-:Y:S01]  /*07a0*/  FADD R25, R25, R12 ;  /* 0x0000000c19197221 */ /* 0x008fe20000000000 */
[----:B------:R-:W-:-:S03]  /*07b0*/  FADD R16, R16, R13 ;  /* 0x0000000d10107221 */ /* 0x000fc60000000000 */
[----:B-----5:R-:W-:Y:S01]  /*07c0*/  FADD R25, R25, R14 ;  /* 0x0000000e19197221 */ /* 0x020fe20000000000 */
[----:B------:R-:W-:-:S03]  /*07d0*/  FADD R16, R16, R15 ;  /* 0x0000000f10107221 */ /* 0x000fc60000000000 */
[----:B----4-:R-:W-:Y:S01]  /*07e0*/  FADD R25, R25, R20 ;  /* 0x0000001419197221 */ /* 0x010fe20000000000 */
[----:B------:R-:W-:-:S03]  /*07f0*/  FADD R16, R16, R21 ;  /* 0x0000001510107221 */ /* 0x000fc60000000000 */
[----:B------:R-:W-:Y:S01]  /*0800*/  FADD R25, R25, R22 ;  /* 0x0000001619197221 */ /* 0x000fe20000000000 */
[----:B------:R-:W-:-:S03]  /*0810*/  FADD R16, R16, R23 ;  /* 0x0000001710107221 */ /* 0x000fc60000000000 */
[----:B------:R-:W-:Y:S01]  /*0820*/  FADD R25, R25, R18 ;  /* 0x0000001219197221 */ /* 0x000fe20000000000 */
[----:B------:R-:W-:-:S03]  /*0830*/  FADD R16, R16, R19 ;  /* 0x0000001310107221 */ /* 0x000fc60000000000 */
[----:B------:R-:W-:Y:S01]  /*0840*/  FADD R25, R25, R4 ;  /* 0x0000000419197221 */ /* 0x000fe20000000000 */
[----:B------:R-:W-:-:S03]  /*0850*/  FADD R16, R16, R5 ;  /* 0x0000000510107221 */ /* 0x000fc60000000000 */
[----:B------:R-:W-:Y:S01]  /*0860*/  FADD R25, R25, R6 ;  /* 0x0000000619197221 */ /* 0x000fe20000000000 */
[----:B------:R-:W-:Y:S01]  /*0870*/  FADD R16, R16, R7 ;  /* 0x0000000710107221 */ /* 0x000fe20000000000 */
[----:B0-----:R-:W-:-:S04]  /*0880*/  IMAD.WIDE R10, R0, 0x4, R10 ;  /* 0x00000004000a7825 */ /* 0x001fc800078e020a */
[----:B------:R-:W-:Y:S01]  /*0890*/  FADD R25, R25, R8 ;  /* 0x0000000819197221 */ /* 0x000fe20000000000 */
[----:B------:R-:W-:-:S03]  /*08a0*/  FADD R16, R16, R9 ;  /* 0x0000000910107221 */ /* 0x000fc60000000000 */
[----:B------:R-:W-:Y:S01]  /*08b0*/  FADD R2, R25, R2 ;  /* 0x0000000219027221 */ /* 0x000fe20000000000 */
[----:B------:R-:W-:Y:S01]  /*08c0*/  FADD R3, R16, R3 ;  /* 0x0000000310037221 */ /* 0x000fe20000000000 */
[----:B------:R-:W-:Y:S06]  /*08d0*/  @P0 EXIT ;  /* 0x000000000000094d */ /* 0x000fec0003800000 */
[----:B------:R-:W-:Y:S01]  /*08e0*/  FMUL R2, R2, 0.050000000745058059692 ;  /* 0x3d4ccccd02027820 */ /* 0x000fe20000400000 */
[----:B------:R-:W-:-:S05]  /*08f0*/  FMUL R3, R3, 0.050000000745058059692 ;  /* 0x3d4ccccd03037820 */ /* 0x000fca0000400000 */
[----:B------:R-:W-:Y:S01]  /*0900*/  STG.E.64 desc[UR4][R10.64], R2 ;  /* 0x000000020a007986 */ /* 0x000fe2000c101b04 */
[----:B------:R-:W-:Y:S05]  /*0910*/  EXIT ;  /* 0x000000000000794d */ /* 0x000fea0003800000 */
.L_x_0:
[----:B------:R-:W-:-:S00]  /*0920*/  BRA `(.L_x_0) ;  /* 0xfffffffc00fc7947 */ /* 0x000fc0000383ffff */
[----:B------:R-:W-:-:S00]  /*0930*/  NOP ;  /* 0x0000000000007918 */ /* 0x000fc00000000000 */
        /* <DEDUP_REMOVED lines=12> */
.L_x_1:


//--------------------- .nv.constant0.triton_poi_fused_avg_pool2d_0 --------------------------
	.section	.nv.constant0.triton_poi_fused_avg_pool2d_0,"a",@progbits
	.sectionflags	@""
	.align	4
.nv.constant0.triton_poi_fused_avg_pool2d_0:
	.zero		548
